//
// Generated by NVIDIA NVVM Compiler
//
// Compiler Build ID: CL-36424714
// Cuda compilation tools, release 13.0, V13.0.88
// Based on NVVM 20.0.0
//

.version 9.0
.target sm_100
.address_size 64

	// .globl	_Z13shift_forwardPi
// _ZZ13shift_forwardPiE5array has been demoted

.visible .entry _Z13shift_forwardPi(
	.param .u64 .ptr .align 1 _Z13shift_forwardPi_param_0
)
{
	.reg .pred 	%p<2>;
	.reg .b32 	%r<6>;
	.reg .b64 	%rd<5>;
	// demoted variable
	.shared .align 4 .b8 _ZZ13shift_forwardPiE5array[256];
	ld.param.u64 	%rd1, [_Z13shift_forwardPi_param_0];
	mov.u32 	%r1, %tid.x;
	shl.b32 	%r3, %r1, 2;
	mov.u32 	%r4, _ZZ13shift_forwardPiE5array;
	add.s32 	%r2, %r4, %r3;
	st.shared.u32 	[%r2], %r1;
	bar.sync 	0;
	setp.gt.u32 	%p1, %r1, 62;
	@%p1 bra 	$L__BB0_2;
	cvta.to.global.u64 	%rd2, %rd1;
	ld.shared.u32 	%r5, [%r2+4];
	bar.sync 	0;
	mul.wide.u32 	%rd3, %r1, 4;
	add.s64 	%rd4, %rd2, %rd3;
	st.global.u32 	[%rd4], %r5;
	bar.sync 	0;
$L__BB0_2:
	ret;

}


// ===== COMPILED SASS (sm_100) =====

	.target	sm_100

	.elftype	@"ET_EXEC"


//--------------------- .note.nv.tkinfo           --------------------------
	.section	.note.nv.tkinfo,"",@"SHT_NOTE"
	.sectionflags	@"SHF_NOTE_NV_TKINFO"
	.tkinfo
        /*0018*/ 	.word	0x00000002
        /*0030*/ 	.string	""
        /*0030*/ 	.string	"ptxas"
        /*0030*/ 	.string	"Cuda compilation tools, release 13.0, V13.0.88"
        /*0030*/ 	.string	"Build cuda_13.0.r13.0/compiler.36424714_0"
        /*0030*/ 	.string	"-arch sm_100 -m 64 "



//--------------------- .note.nv.cuinfo           --------------------------
	.section	.note.nv.cuinfo,"",@"SHT_NOTE"
	.sectionflags	@"SHF_NOTE_NV_CUINFO"
        /*0018*/ 	.short	0x0002
        /*001a*/ 	.short	0x0064
        /*001c*/ 	.short	0x0082
	.zero		2


//--------------------- .nv.info                  --------------------------
	.section	.nv.info,"",@"SHT_CUDA_INFO"
	.align	4


	//----- nvinfo : EIATTR_REGCOUNT
	.align		4
        /*0000*/ 	.byte	0x04, 0x2f
        /*0002*/ 	.short	(.L_1 - .L_0)
	.align		4
.L_0:
        /*0004*/ 	.word	index@(_Z13shift_forwardPi)
        /*0008*/ 	.word	0x0000000a


	//----- nvinfo : EIATTR_FRAME_SIZE
	.align		4
.L_1:
        /*000c*/ 	.byte	0x04, 0x11
        /*000e*/ 	.short	(.L_3 - .L_2)
	.align		4
.L_2:
        /*0010*/ 	.word	index@(_Z13shift_forwardPi)
        /*0014*/ 	.word	0x00000000


	//----- nvinfo : EIATTR_MIN_STACK_SIZE
	.align		4
.L_3:
        /*0018*/ 	.byte	0x04, 0x12
        /*001a*/ 	.short	(.L_5 - .L_4)
	.align		4
.L_4:
        /*001c*/ 	.word	index@(_Z13shift_forwardPi)
        /*0020*/ 	.word	0x00000000
.L_5:


//--------------------- .nv.compat                --------------------------
	.section	.nv.compat,"",@"SHT_CUDA_COMPAT_INFO"
	.align	4
        /*0000*/ 	.byte	0x02, 0x09, 0x00, 0x00, 0x02, 0x02, 0x01, 0x00, 0x02, 0x05, 0x05, 0x00, 0x03, 0x07, 0x01, 0x01
        /*0010*/ 	.byte	0x02, 0x03, 0x00, 0x00, 0x02, 0x06, 0x01, 0x00, 0x04, 0x0b, 0x08, 0x00, 0x09, 0x00, 0x00, 0x00
        /*0020*/ 	.byte	0x00, 0x00, 0x00, 0x00


//--------------------- .nv.info._Z13shift_forwardPi --------------------------
	.section	.nv.info._Z13shift_forwardPi,"",@"SHT_CUDA_INFO"
	.sectionflags	@""
	.align	4


	//----- nvinfo : EIATTR_CUDA_API_VERSION
	.align		4
        /*0000*/ 	.byte	0x04, 0x37
        /*0002*/ 	.short	(.L_7 - .L_6)
.L_6:
        /*0004*/ 	.word	0x00000082


	//----- nvinfo : EIATTR_KPARAM_INFO
	.align		4
.L_7:
        /*0008*/ 	.byte	0x04, 0x17
        /*000a*/ 	.short	(.L_9 - .L_8)
.L_8:
        /*000c*/ 	.word	0x00000000
        /*0010*/ 	.short	0x0000
        /*0012*/ 	.short	0x0000
        /*0014*/ 	.byte	0x00, 0xf5, 0x21, 0x00


	//----- nvinfo : EIATTR_SPARSE_MMA_MASK
	.align		4
.L_9:
        /*0018*/ 	.byte	0x03, 0x50
        /*001a*/ 	.short	0x0000


	//----- nvinfo : EIATTR_MAXREG_COUNT
	.align		4
        /*001c*/ 	.byte	0x03, 0x1b
        /*001e*/ 	.short	0x00ff


	//----- nvinfo : EIATTR_NUM_BARRIERS
	.align		4
        /*0020*/ 	.byte	0x02, 0x4c
        /*0022*/ 	.byte	0x01
	.zero		1


	//----- nvinfo : EIATTR_MERCURY_ISA_VERSION
	.align		4
        /*0024*/ 	.byte	0x03, 0x5f
        /*0026*/ 	.short	0x0101


	//----- nvinfo : EIATTR_VRC_CTA_INIT_COUNT
	.align		4
        /*0028*/ 	.byte	0x02, 0x4a
	.zero		1
	.zero		1


	//----- nvinfo : EIATTR_EXIT_INSTR_OFFSETS
	.align		4
        /*002c*/ 	.byte	0x04, 0x1c
        /*002e*/ 	.short	(.L_11 - .L_10)


	//   ....[0]....
.L_10:
        /*0030*/ 	.word	0x00000090


	//   ....[1]....
        /*0034*/ 	.word	0x00000110


	//----- nvinfo : EIATTR_CBANK_PARAM_SIZE
	.align		4
.L_11:
        /*0038*/ 	.byte	0x03, 0x19
        /*003a*/ 	.short	0x0008


	//----- nvinfo : EIATTR_PARAM_CBANK
	.align		4
        /*003c*/ 	.byte	0x04, 0x0a
        /*003e*/ 	.short	(.L_13 - .L_12)
	.align		4
.L_12:
        /*0040*/ 	.word	index@(.nv.constant0._Z13shift_forwardPi)
        /*0044*/ 	.short	0x0380
        /*0046*/ 	.short	0x0008


	//----- nvinfo : EIATTR_SW_WAR
	.align		4
.L_13:
        /*0048*/ 	.byte	0x04, 0x36
        /*004a*/ 	.short	(.L_15 - .L_14)
.L_14:
        /*004c*/ 	.word	0x00000008
.L_15:


//--------------------- .nv.callgraph             --------------------------
	.section	.nv.callgraph,"",@"SHT_CUDA_CALLGRAPH"
	.align	4
	.sectionentsize	8
	.align		4
        /*0000*/ 	.word	0x00000000
	.align		4
        /*0004*/ 	.word	0xffffffff
	.align		4
        /*0008*/ 	.word	0x00000000
	.align		4
        /*000c*/ 	.word	0xfffffffe
	.align		4
        /*0010*/ 	.word	0x00000000
	.align		4
        /*0014*/ 	.word	0xfffffffd
	.align		4
        /*0018*/ 	.word	0x00000000
	.align		4
        /*001c*/ 	.word	0xfffffffc


//--------------------- .text._Z13shift_forwardPi --------------------------
	.section	.text._Z13shift_forwardPi,"ax",@progbits
	.align	128
        .global         _Z13shift_forwardPi
        .type           _Z13shift_forwardPi,@function
        .size           _Z13shift_forwardPi,(.L_x_1 - _Z13shift_forwardPi)
        .other          _Z13shift_forwardPi,@"STO_CUDA_ENTRY STV_DEFAULT"
_Z13shift_forwardPi:
.text._Z13shift_forwardPi:
[----:B------:R-:W-:Y:S01]  /*0000*/  LDC R1, c[0x0][0x37c] ;  /* 0x0000df00ff017b82 */ /* 0x000fe20000000800 */
[----:B------:R-:W0:Y:S07]  /*0010*/  S2R R7, SR_TID.X ;  /* 0x0000000000077919 */ /* 0x000e2e0000002100 */
[----:B------:R-:W1:Y:S01]  /*0020*/  S2UR UR5, SR_CgaCtaId ;  /* 0x00000000000579c3 */ /* 0x000e620000008800 */
[----:B------:R-:W-:Y:S02]  /*0030*/  UMOV UR4, 0x400 ;  /* 0x0000040000047882 */ /* 0x000fe40000000000 */
[----:B-1----:R-:W-:-:S06]  /*0040*/  ULEA UR4, UR5, UR4, 0x18 ;  /* 0x0000000405047291 */ /* 0x002fcc000f8ec0ff */
[C---:B0-----:R-:W-:Y:S02]  /*0050*/  LEA R0, R7.reuse, UR4, 0x2 ;  /* 0x0000000407007c11 */ /* 0x041fe4000f8e10ff */
[----:B------:R-:W-:-:S03]  /*0060*/  ISETP.GT.U32.AND P0, PT, R7, 0x3e, PT ;  /* 0x0000003e0700780c */ /* 0x000fc60003f04070 */
[----:B------:R0:W-:Y:S01]  /*0070*/  STS [R0], R7 ;  /* 0x0000000700007388 */ /* 0x0001e20000000800 */
[----:B------:R-:W-:Y:S09]  /*0080*/  BAR.SYNC.DEFER_BLOCKING 0x0 ;  /* 0x0000000000007b1d */ /* 0x000ff20000010000 */
[----:B0-----:R-:W-:Y:S05]  /*0090*/  @P0 EXIT ;  /* 0x000000000000094d */ /* 0x001fea0003800000 */
[----:B------:R-:W0:Y:S01]  /*00a0*/  LDS R5, [R0+0x4] ;  /* 0x0000040000057984 */ /* 0x000e220000000800 */
[----:B------:R-:W1:Y:S01]  /*00b0*/  LDC.64 R2, c[0x0][0x380] ;  /* 0x0000e000ff027b82 */ /* 0x000e620000000a00 */
[----:B------:R-:W0:Y:S01]  /*00c0*/  LDCU.64 UR4, c[0x0][0x358] ;  /* 0x00006b00ff0477ac */ /* 0x000e220008000a00 */
[----:B-1----:R-:W-:-:S06]  /*00d0*/  IMAD.WIDE.U32 R2, R7, 0x4, R2 ;  /* 0x0000000407027825 */ /* 0x002fcc00078e0002 */
[----:B------:R-:W-:Y:S06]  /*00e0*/  BAR.SYNC.DEFER_BLOCKING 0x0 ;  /* 0x0000000000007b1d */ /* 0x000fec0000010000 */
[----:B0-----:R-:W-:Y:S02]  /*00f0*/  STG.E desc[UR4][R2.64], R5 ;  /* 0x0000000502007986 */ /* 0x001fe4000c101904 */
[----:B------:R-:W-:Y:S06]  /*0100*/  BAR.SYNC.DEFER_BLOCKING 0x0 ;  /* 0x0000000000007b1d */ /* 0x000fec0000010000 */
[----:B------:R-:W-:Y:S05]  /*0110*/  EXIT ;  /* 0x000000000000794d */ /* 0x000fea0003800000 */
.L_x_0:
[----:B------:R-:W-:-:S00]  /*0120*/  BRA `(.L_x_0) ;  /* 0xfffffffc00fc7947 */ /* 0x000fc0000383ffff */
[----:B------:R-:W-:-:S00]  /*0130*/  NOP ;  /* 0x0000000000007918 */ /* 0x000fc00000000000 */
        /* <DEDUP_REMOVED lines=12> */
.L_x_1:


//--------------------- .nv.shared._Z13shift_forwardPi --------------------------
	.section	.nv.shared._Z13shift_forwardPi,"aw",@nobits
	.sectionflags	@""
	.align	4
.nv.shared._Z13shift_forwardPi:
	.zero		1280


//--------------------- .nv.shared.reserved.0     --------------------------
	.section	.nv.shared.reserved.0,"aw",@nobits
	.weak		__nv_reservedSMEM_offset_0_alias
	.size		__nv_reservedSMEM_offset_0_alias, 0, 64
	.other		__nv_reservedSMEM_offset_0_alias,@"STO_CUDA_RESERVED_SHARED STV_DEFAULT"
__nv_reservedSMEM_offset_0_alias:
	.zero		0
	.zero		64


//--------------------- .nv.constant0._Z13shift_forwardPi --------------------------
	.section	.nv.constant0._Z13shift_forwardPi,"a",@progbits
	.sectionflags	@""
	.align	4
.nv.constant0._Z13shift_forwardPi:
	.zero		904


//--------------------- SYMBOLS --------------------------

	.type		.nv.reservedSmem.offset0,@object
	.size		.nv.reservedSmem.offset0,0x4
	.type		.nv.reservedSmem.cap,@object
	.size		.nv.reservedSmem.cap,0x4
